//
// Generated by NVIDIA NVVM Compiler
//
// Compiler Build ID: CL-36424714
// Cuda compilation tools, release 13.0, V13.0.88
// Based on NVVM 20.0.0
//

.version 9.0
.target sm_100
.address_size 64

	// .globl	_Z16F_softmax_kernelPfS_
.global .align 4 .b8 x[256];
.global .align 4 .b8 row_max[32];
.global .align 4 .b8 x_shifted[256];
.global .align 4 .b8 exp_x[256];
.global .align 4 .b8 row_sum[32];
.global .align 4 .b8 result[256];

.visible .entry _Z16F_softmax_kernelPfS_(
	.param .u64 .ptr .align 1 _Z16F_softmax_kernelPfS__param_0,
	.param .u64 .ptr .align 1 _Z16F_softmax_kernelPfS__param_1
)
{
	.reg .pred 	%p<15>;
	.reg .b32 	%r<13>;
	.reg .b32 	%f<40>;
	.reg .b64 	%rd<41>;

	ld.param.u64 	%rd2, [_Z16F_softmax_kernelPfS__param_0];
	ld.param.u64 	%rd3, [_Z16F_softmax_kernelPfS__param_1];
	mov.u32 	%r3, %tid.y;
	mov.u32 	%r4, %ctaid.y;
	mov.u32 	%r5, %ntid.y;
	mad.lo.s32 	%r1, %r4, %r5, %r3;
	mov.u32 	%r6, %tid.x;
	mov.u32 	%r7, %ctaid.x;
	mov.u32 	%r8, %ntid.x;
	mad.lo.s32 	%r2, %r7, %r8, %r6;
	setp.lt.u32 	%p3, %r1, 8;
	setp.lt.s32 	%p4, %r2, 8;
	and.pred  	%p1, %p3, %p4;
	mul.wide.u32 	%rd4, %r1, 32;
	mov.u64 	%rd5, x;
	add.s64 	%rd1, %rd5, %rd4;
	not.pred 	%p5, %p1;
	@%p5 bra 	$L__BB0_2;
	cvta.to.global.u64 	%rd6, %rd2;
	shl.b32 	%r9, %r1, 3;
	add.s32 	%r10, %r9, %r2;
	mul.wide.s32 	%rd7, %r10, 4;
	add.s64 	%rd8, %rd6, %rd7;
	ld.global.f32 	%f1, [%rd8];
	mul.wide.s32 	%rd9, %r2, 4;
	add.s64 	%rd10, %rd1, %rd9;
	st.global.f32 	[%rd10], %f1;
$L__BB0_2:
	setp.lt.u32 	%p6, %r1, 8;
	setp.eq.s32 	%p7, %r2, 0;
	and.pred  	%p2, %p7, %p6;
	not.pred 	%p8, %p2;
	@%p8 bra 	$L__BB0_4;
	ld.global.f32 	%f2, [%rd1];
	add.f32 	%f3, %f2, 0f00000000;
	ld.global.f32 	%f4, [%rd1+4];
	add.f32 	%f5, %f3, %f4;
	ld.global.f32 	%f6, [%rd1+8];
	add.f32 	%f7, %f5, %f6;
	ld.global.f32 	%f8, [%rd1+12];
	add.f32 	%f9, %f7, %f8;
	ld.global.f32 	%f10, [%rd1+16];
	add.f32 	%f11, %f9, %f10;
	ld.global.f32 	%f12, [%rd1+20];
	add.f32 	%f13, %f11, %f12;
	ld.global.f32 	%f14, [%rd1+24];
	add.f32 	%f15, %f13, %f14;
	ld.global.f32 	%f16, [%rd1+28];
	add.f32 	%f17, %f15, %f16;
	mul.wide.u32 	%rd11, %r1, 4;
	mov.u64 	%rd12, row_max;
	add.s64 	%rd13, %rd12, %rd11;
	st.global.f32 	[%rd13], %f17;
$L__BB0_4:
	setp.gt.u32 	%p9, %r1, 7;
	setp.gt.s32 	%p10, %r2, 0;
	or.pred  	%p11, %p9, %p10;
	@%p11 bra 	$L__BB0_6;
	mul.wide.u32 	%rd14, %r1, 4;
	mov.u64 	%rd15, row_max;
	add.s64 	%rd16, %rd15, %rd14;
	mul.wide.s32 	%rd17, %r2, 4;
	add.s64 	%rd18, %rd16, %rd17;
	ld.global.f32 	%f18, [%rd18];
	mul.f32 	%f19, %f18, 0f3E000000;
	st.global.f32 	[%rd18], %f19;
$L__BB0_6:
	@%p5 bra 	$L__BB0_8;
	mov.u64 	%rd20, x_shifted;
	add.s64 	%rd21, %rd20, %rd4;
	mul.wide.s32 	%rd22, %r2, 4;
	add.s64 	%rd23, %rd21, %rd22;
	ld.global.f32 	%f20, [%rd23];
	mul.f32 	%f21, %f20, 0f3FB8AA3B;
	ex2.approx.f32 	%f22, %f21;
	mov.u64 	%rd24, exp_x;
	add.s64 	%rd25, %rd24, %rd4;
	add.s64 	%rd26, %rd25, %rd22;
	st.global.f32 	[%rd26], %f22;
$L__BB0_8:
	@%p8 bra 	$L__BB0_10;
	mov.u64 	%rd28, exp_x;
	add.s64 	%rd29, %rd28, %rd4;
	ld.global.f32 	%f23, [%rd29];
	add.f32 	%f24, %f23, 0f00000000;
	ld.global.f32 	%f25, [%rd29+4];
	add.f32 	%f26, %f24, %f25;
	ld.global.f32 	%f27, [%rd29+8];
	add.f32 	%f28, %f26, %f27;
	ld.global.f32 	%f29, [%rd29+12];
	add.f32 	%f30, %f28, %f29;
	ld.global.f32 	%f31, [%rd29+16];
	add.f32 	%f32, %f30, %f31;
	ld.global.f32 	%f33, [%rd29+20];
	add.f32 	%f34, %f32, %f33;
	ld.global.f32 	%f35, [%rd29+24];
	add.f32 	%f36, %f34, %f35;
	ld.global.f32 	%f37, [%rd29+28];
	add.f32 	%f38, %f36, %f37;
	mul.wide.u32 	%rd30, %r1, 4;
	mov.u64 	%rd31, row_sum;
	add.s64 	%rd32, %rd31, %rd30;
	st.global.f32 	[%rd32], %f38;
$L__BB0_10:
	@%p5 bra 	$L__BB0_12;
	mov.u64 	%rd34, result;
	add.s64 	%rd35, %rd34, %rd4;
	mul.wide.s32 	%rd36, %r2, 4;
	add.s64 	%rd37, %rd35, %rd36;
	ld.global.f32 	%f39, [%rd37];
	shl.b32 	%r11, %r1, 3;
	add.s32 	%r12, %r11, %r2;
	cvta.to.global.u64 	%rd38, %rd3;
	mul.wide.s32 	%rd39, %r12, 4;
	add.s64 	%rd40, %rd38, %rd39;
	st.global.f32 	[%rd40], %f39;
$L__BB0_12:
	ret;

}


// ===== COMPILED SASS (sm_100) =====

	.target	sm_100

	.elftype	@"ET_EXEC"


//--------------------- .note.nv.tkinfo           --------------------------
	.section	.note.nv.tkinfo,"",@"SHT_NOTE"
	.sectionflags	@"SHF_NOTE_NV_TKINFO"
	.tkinfo
        /*0018*/ 	.word	0x00000002
        /*0030*/ 	.string	""
        /*0030*/ 	.string	"ptxas"
        /*0030*/ 	.string	"Cuda compilation tools, release 13.0, V13.0.88"
        /*0030*/ 	.string	"Build cuda_13.0.r13.0/compiler.36424714_0"
        /*0030*/ 	.string	"-arch sm_100 -m 64 "



//--------------------- .note.nv.cuinfo           --------------------------
	.section	.note.nv.cuinfo,"",@"SHT_NOTE"
	.sectionflags	@"SHF_NOTE_NV_CUINFO"
        /*0018*/ 	.short	0x0002
        /*001a*/ 	.short	0x0064
        /*001c*/ 	.short	0x0082
	.zero		2


//--------------------- .nv.info                  --------------------------
	.section	.nv.info,"",@"SHT_CUDA_INFO"
	.align	4


	//----- nvinfo : EIATTR_REGCOUNT
	.align		4
        /*0000*/ 	.byte	0x04, 0x2f
        /*0002*/ 	.short	(.L_7 - .L_6)
	.align		4
.L_6:
        /*0004*/ 	.word	index@(_Z16F_softmax_kernelPfS_)
        /*0008*/ 	.word	0x0000001a


	//----- nvinfo : EIATTR_FRAME_SIZE
	.align		4
.L_7:
        /*000c*/ 	.byte	0x04, 0x11
        /*000e*/ 	.short	(.L_9 - .L_8)
	.align		4
.L_8:
        /*0010*/ 	.word	index@(_Z16F_softmax_kernelPfS_)
        /*0014*/ 	.word	0x00000000


	//----- nvinfo : EIATTR_MIN_STACK_SIZE
	.align		4
.L_9:
        /*0018*/ 	.byte	0x04, 0x12
        /*001a*/ 	.short	(.L_11 - .L_10)
	.align		4
.L_10:
        /*001c*/ 	.word	index@(_Z16F_softmax_kernelPfS_)
        /*0020*/ 	.word	0x00000000
.L_11:


//--------------------- .nv.compat                --------------------------
	.section	.nv.compat,"",@"SHT_CUDA_COMPAT_INFO"
	.align	4
        /*0000*/ 	.byte	0x02, 0x09, 0x00, 0x00, 0x02, 0x02, 0x01, 0x00, 0x02, 0x05, 0x05, 0x00, 0x03, 0x07, 0x01, 0x01
        /*0010*/ 	.byte	0x02, 0x03, 0x00, 0x00, 0x02, 0x06, 0x01, 0x00, 0x04, 0x0b, 0x08, 0x00, 0x01, 0x00, 0x00, 0x00
        /*0020*/ 	.byte	0x00, 0x00, 0x00, 0x00


//--------------------- .nv.info._Z16F_softmax_kernelPfS_ --------------------------
	.section	.nv.info._Z16F_softmax_kernelPfS_,"",@"SHT_CUDA_INFO"
	.sectionflags	@""
	.align	4


	//----- nvinfo : EIATTR_CUDA_API_VERSION
	.align		4
        /*0000*/ 	.byte	0x04, 0x37
        /*0002*/ 	.short	(.L_13 - .L_12)
.L_12:
        /*0004*/ 	.word	0x00000082


	//----- nvinfo : EIATTR_KPARAM_INFO
	.align		4
.L_13:
        /*0008*/ 	.byte	0x04, 0x17
        /*000a*/ 	.short	(.L_15 - .L_14)
.L_14:
        /*000c*/ 	.word	0x00000000
        /*0010*/ 	.short	0x0001
        /*0012*/ 	.short	0x0008
        /*0014*/ 	.byte	0x00, 0xf5, 0x21, 0x00


	//----- nvinfo : EIATTR_KPARAM_INFO
	.align		4
.L_15:
        /*0018*/ 	.byte	0x04, 0x17
        /*001a*/ 	.short	(.L_17 - .L_16)
.L_16:
        /*001c*/ 	.word	0x00000000
        /*0020*/ 	.short	0x0000
        /*0022*/ 	.short	0x0000
        /*0024*/ 	.byte	0x00, 0xf5, 0x21, 0x00


	//----- nvinfo : EIATTR_SPARSE_MMA_MASK
	.align		4
.L_17:
        /*0028*/ 	.byte	0x03, 0x50
        /*002a*/ 	.short	0x0000


	//----- nvinfo : EIATTR_MAXREG_COUNT
	.align		4
        /*002c*/ 	.byte	0x03, 0x1b
        /*002e*/ 	.short	0x00ff


	//----- nvinfo : EIATTR_MERCURY_ISA_VERSION
	.align		4
        /*0030*/ 	.byte	0x03, 0x5f
        /*0032*/ 	.short	0x0101


	//----- nvinfo : EIATTR_VRC_CTA_INIT_COUNT
	.align		4
        /*0034*/ 	.byte	0x02, 0x4a
	.zero		1
	.zero		1


	//----- nvinfo : EIATTR_EXIT_INSTR_OFFSETS
	.align		4
        /*0038*/ 	.byte	0x04, 0x1c
        /*003a*/ 	.short	(.L_19 - .L_18)


	//   ....[0]....
.L_18:
        /*003c*/ 	.word	0x00000590


	//   ....[1]....
        /*0040*/ 	.word	0x00000620


	//----- nvinfo : EIATTR_CRS_STACK_SIZE
	.align		4
.L_19:
        /*0044*/ 	.byte	0x04, 0x1e
        /*0046*/ 	.short	(.L_21 - .L_20)
.L_20:
        /*0048*/ 	.word	0x00000000


	//----- nvinfo : EIATTR_CBANK_PARAM_SIZE
	.align		4
.L_21:
        /*004c*/ 	.byte	0x03, 0x19
        /*004e*/ 	.short	0x0010


	//----- nvinfo : EIATTR_PARAM_CBANK
	.align		4
        /*0050*/ 	.byte	0x04, 0x0a
        /*0052*/ 	.short	(.L_23 - .L_22)
	.align		4
.L_22:
        /*0054*/ 	.word	index@(.nv.constant0._Z16F_softmax_kernelPfS_)
        /*0058*/ 	.short	0x0380
        /*005a*/ 	.short	0x0010


	//----- nvinfo : EIATTR_SW_WAR
	.align		4
.L_23:
        /*005c*/ 	.byte	0x04, 0x36
        /*005e*/ 	.short	(.L_25 - .L_24)
.L_24:
        /*0060*/ 	.word	0x00000008
.L_25:


//--------------------- .nv.callgraph             --------------------------
	.section	.nv.callgraph,"",@"SHT_CUDA_CALLGRAPH"
	.align	4
	.sectionentsize	8
	.align		4
        /*0000*/ 	.word	0x00000000
	.align		4
        /*0004*/ 	.word	0xffffffff
	.align		4
        /*0008*/ 	.word	0x00000000
	.align		4
        /*000c*/ 	.word	0xfffffffe
	.align		4
        /*0010*/ 	.word	0x00000000
	.align		4
        /*0014*/ 	.word	0xfffffffd
	.align		4
        /*0018*/ 	.word	0x00000000
	.align		4
        /*001c*/ 	.word	0xfffffffc


//--------------------- .nv.constant4             --------------------------
	.section	.nv.constant4,"a",@progbits
	.align	8
	.align		8
.nv.constant4:
        /*0000*/ 	.dword	x
	.align		8
        /*0008*/ 	.dword	row_max
	.align		8
        /*0010*/ 	.dword	x_shifted
	.align		8
        /*0018*/ 	.dword	exp_x
	.align		8
        /*0020*/ 	.dword	row_sum
	.align		8
        /*0028*/ 	.dword	result


//--------------------- .text._Z16F_softmax_kernelPfS_ --------------------------
	.section	.text._Z16F_softmax_kernelPfS_,"ax",@progbits
	.align	128
        .global         _Z16F_softmax_kernelPfS_
        .type           _Z16F_softmax_kernelPfS_,@function
        .size           _Z16F_softmax_kernelPfS_,(.L_x_5 - _Z16F_softmax_kernelPfS_)
        .other          _Z16F_softmax_kernelPfS_,@"STO_CUDA_ENTRY STV_DEFAULT"
_Z16F_softmax_kernelPfS_:
.text._Z16F_softmax_kernelPfS_:
[----:B------:R-:W-:Y:S01]  /*0000*/  LDC R1, c[0x0][0x37c] ;  /* 0x0000df00ff017b82 */ /* 0x000fe20000000800 */
[----:B------:R-:W0:Y:S07]  /*0010*/  S2R R3, SR_TID.X ;  /* 0x0000000000037919 */ /* 0x000e2e0000002100 */
[----:B------:R-:W1:Y:S01]  /*0020*/  LDC R5, c[0x0][0x364] ;  /* 0x0000d900ff057b82 */ /* 0x000e620000000800 */
[----:B------:R-:W1:Y:S07]  /*0030*/  S2R R0, SR_TID.Y ;  /* 0x0000000000007919 */ /* 0x000e6e0000002200 */
[----:B------:R-:W0:Y:S08]  /*0040*/  S2UR UR5, SR_CTAID.X ;  /* 0x00000000000579c3 */ /* 0x000e300000002500 */
[----:B------:R-:W0:Y:S08]  /*0050*/  LDC R2, c[0x0][0x360] ;  /* 0x0000d800ff027b82 */ /* 0x000e300000000800 */
[----:B------:R-:W1:Y:S08]  /*0060*/  S2UR UR4, SR_CTAID.Y ;  /* 0x00000000000479c3 */ /* 0x000e700000002600 */
[----:B------:R-:W2:Y:S01]  /*0070*/  LDC.64 R8, c[0x4][RZ] ;  /* 0x01000000ff087b82 */ /* 0x000ea20000000a00 */
[----:B0-----:R-:W-:-:S05]  /*0080*/  IMAD R3, R2, UR5, R3 ;  /* 0x0000000502037c24 */ /* 0x001fca000f8e0203 */
[----:B------:R-:W-:Y:S01]  /*0090*/  ISETP.GE.AND P0, PT, R3, 0x8, PT ;  /* 0x000000080300780c */ /* 0x000fe20003f06270 */
[----:B-1----:R-:W-:Y:S01]  /*00a0*/  IMAD R0, R5, UR4, R0 ;  /* 0x0000000405007c24 */ /* 0x002fe2000f8e0200 */
[----:B------:R-:W0:Y:S04]  /*00b0*/  LDCU.64 UR4, c[0x0][0x358] ;  /* 0x00006b00ff0477ac */ /* 0x000e280008000a00 */
[----:B------:R-:W-:-:S13]  /*00c0*/  ISETP.LT.U32.AND P0, PT, R0, 0x8, !P0 ;  /* 0x000000080000780c */ /* 0x000fda0004701070 */
[----:B------:R-:W1:Y:S01]  /*00d0*/  @P0 LDC.64 R4, c[0x0][0x380] ;  /* 0x0000e000ff040b82 */ /* 0x000e620000000a00 */
[----:B------:R-:W-:-:S05]  /*00e0*/  @P0 LEA R7, R0, R3, 0x3 ;  /* 0x0000000300070211 */ /* 0x000fca00078e18ff */
[----:B-1----:R-:W-:-:S06]  /*00f0*/  @P0 IMAD.WIDE R4, R7, 0x4, R4 ;  /* 0x0000000407040825 */ /* 0x002fcc00078e0204 */
[----:B0-----:R-:W3:Y:S01]  /*0100*/  @P0 LDG.E R5, desc[UR4][R4.64] ;  /* 0x0000000404050981 */ /* 0x001ee2000c1e1900 */
[C---:B------:R-:W-:Y:S01]  /*0110*/  ISETP.GE.U32.AND P1, PT, R0.reuse, 0x8, PT ;  /* 0x000000080000780c */ /* 0x040fe20003f26070 */
[----:B--2---:R-:W-:-:S03]  /*0120*/  IMAD.WIDE.U32 R8, R0, 0x20, R8 ;  /* 0x0000002000087825 */ /* 0x004fc600078e0008 */
[C---:B------:R-:W-:Y:S01]  /*0130*/  ISETP.EQ.AND P1, PT, R3.reuse, RZ, !P1 ;  /* 0x000000ff0300720c */ /* 0x040fe20004f22270 */
[C---:B------:R-:W-:Y:S01]  /*0140*/  @P0 IMAD.WIDE R6, R3.reuse, 0x4, R8 ;  /* 0x0000000403060825 */ /* 0x040fe200078e0208 */
[----:B------:R-:W-:-:S04]  /*0150*/  ISETP.GT.AND P2, PT, R3, RZ, PT ;  /* 0x000000ff0300720c */ /* 0x000fc80003f44270 */
[C---:B------:R-:W-:Y:S01]  /*0160*/  ISETP.GT.U32.OR P2, PT, R0.reuse, 0x7, P2 ;  /* 0x000000070000780c */ /* 0x040fe20001744470 */
[----:B---3--:R0:W-:Y:S06]  /*0170*/  @P0 STG.E desc[UR4][R6.64], R5 ;  /* 0x0000000506000986 */ /* 0x0081ec000c101904 */
[----:B------:R-:W2:Y:S04]  /*0180*/  @P1 LDG.E R2, desc[UR4][R8.64] ;  /* 0x0000000408021981 */ /* 0x000ea8000c1e1900 */
[----:B------:R-:W3:Y:S04]  /*0190*/  @P1 LDG.E R11, desc[UR4][R8.64+0x4] ;  /* 0x00000404080b1981 */ /* 0x000ee8000c1e1900 */
[----:B------:R-:W4:Y:S01]  /*01a0*/  @P1 LDG.E R13, desc[UR4][R8.64+0x8] ;  /* 0x00000804080d1981 */ /* 0x000f22000c1e1900 */
[----:B0-----:R-:W0:Y:S03]  /*01b0*/  @!P2 LDC.64 R4, c[0x4][0x8] ;  /* 0x01000200ff04ab82 */ /* 0x001e260000000a00 */
[----:B------:R-:W5:Y:S04]  /*01c0*/  @P1 LDG.E R15, desc[UR4][R8.64+0xc] ;  /* 0x00000c04080f1981 */ /* 0x000f68000c1e1900 */
[----:B------:R-:W5:Y:S01]  /*01d0*/  @P1 LDG.E R17, desc[UR4][R8.64+0x10] ;  /* 0x0000100408111981 */ /* 0x000f62000c1e1900 */
[----:B------:R-:W1:Y:S03]  /*01e0*/  @P1 LDC.64 R6, c[0x4][0x8] ;  /* 0x01000200ff061b82 */ /* 0x000e660000000a00 */
[----:B------:R-:W5:Y:S04]  /*01f0*/  @P1 LDG.E R19, desc[UR4][R8.64+0x14] ;  /* 0x0000140408131981 */ /* 0x000f68000c1e1900 */
[----:B------:R-:W5:Y:S04]  /*0200*/  @P1 LDG.E R21, desc[UR4][R8.64+0x18] ;  /* 0x0000180408151981 */ /* 0x000f68000c1e1900 */
[----:B------:R-:W5:Y:S01]  /*0210*/  @P1 LDG.E R23, desc[UR4][R8.64+0x1c] ;  /* 0x00001c0408171981 */ /* 0x000f62000c1e1900 */
[----:B0-----:R-:W-:-:S04]  /*0220*/  @!P2 IMAD.WIDE.U32 R4, R0, 0x4, R4 ;  /* 0x000000040004a825 */ /* 0x001fc800078e0004 */
[----:B------:R-:W-:-:S04]  /*0230*/  @!P2 IMAD.WIDE R4, R3, 0x4, R4 ;  /* 0x000000040304a825 */ /* 0x000fc800078e0204 */
[----:B-1----:R-:W-:-:S04]  /*0240*/  @P1 IMAD.WIDE.U32 R6, R0, 0x4, R6 ;  /* 0x0000000400061825 */ /* 0x002fc800078e0006 */
[----:B--2---:R-:W-:-:S04]  /*0250*/  @P1 FADD R2, RZ, R2 ;  /* 0x00000002ff021221 */ /* 0x004fc80000000000 */
[----:B---3--:R-:W-:-:S04]  /*0260*/  @P1 FADD R2, R2, R11 ;  /* 0x0000000b02021221 */ /* 0x008fc80000000000 */
[----:B----4-:R-:W-:-:S04]  /*0270*/  @P1 FADD R2, R2, R13 ;  /* 0x0000000d02021221 */ /* 0x010fc80000000000 */
[----:B-----5:R-:W-:-:S04]  /*0280*/  @P1 FADD R2, R2, R15 ;  /* 0x0000000f02021221 */ /* 0x020fc80000000000 */
[----:B------:R-:W-:-:S04]  /*0290*/  @P1 FADD R2, R2, R17 ;  /* 0x0000001102021221 */ /* 0x000fc80000000000 */
[----:B------:R-:W-:-:S04]  /*02a0*/  @P1 FADD R2, R2, R19 ;  /* 0x0000001302021221 */ /* 0x000fc80000000000 */
[----:B------:R-:W-:-:S04]  /*02b0*/  @P1 FADD R2, R2, R21 ;  /* 0x0000001502021221 */ /* 0x000fc80000000000 */
[----:B------:R-:W-:-:S05]  /*02c0*/  @P1 FADD R23, R2, R23 ;  /* 0x0000001702171221 */ /* 0x000fca0000000000 */
[----:B------:R0:W-:Y:S04]  /*02d0*/  @P1 STG.E desc[UR4][R6.64], R23 ;  /* 0x0000001706001986 */ /* 0x0001e8000c101904 */
[----:B------:R-:W2:Y:S01]  /*02e0*/  @!P2 LDG.E R2, desc[UR4][R4.64] ;  /* 0x000000040402a981 */ /* 0x000ea2000c1e1900 */
[----:B------:R-:W-:Y:S01]  /*02f0*/  BSSY.RECONVERGENT B0, `(.L_x_0) ;  /* 0x0000011000007945 */ /* 0x000fe20003800200 */
[----:B--2---:R-:W-:-:S05]  /*0300*/  @!P2 FMUL R9, R2, 0.125 ;  /* 0x3e0000000209a820 */ /* 0x004fca0000400000 */
[----:B------:R0:W-:Y:S01]  /*0310*/  @!P2 STG.E desc[UR4][R4.64], R9 ;  /* 0x000000090400a986 */ /* 0x0001e2000c101904 */
[----:B------:R-:W-:Y:S05]  /*0320*/  @!P0 BRA `(.L_x_1) ;  /* 0x0000000000348947 */ /* 0x000fea0003800000 */
[----:B0-----:R-:W0:Y:S08]  /*0330*/  LDC.64 R4, c[0x4][0x10] ;  /* 0x01000400ff047b82 */ /* 0x001e300000000a00 */
[----:B------:R-:W1:Y:S01]  /*0340*/  LDC.64 R6, c[0x4][0x18] ;  /* 0x01000600ff067b82 */ /* 0x000e620000000a00 */
[----:B0-----:R-:W-:-:S04]  /*0350*/  IMAD.WIDE.U32 R4, R0, 0x20, R4 ;  /* 0x0000002000047825 */ /* 0x001fc800078e0004 */
[----:B------:R-:W-:-:S06]  /*0360*/  IMAD.WIDE R4, R3, 0x4, R4 ;  /* 0x0000000403047825 */ /* 0x000fcc00078e0204 */
[----:B------:R-:W2:Y:S01]  /*0370*/  LDG.E R4, desc[UR4][R4.64] ;  /* 0x0000000404047981 */ /* 0x000ea2000c1e1900 */
[----:B-1----:R-:W-:-:S04]  /*0380*/  IMAD.WIDE.U32 R6, R0, 0x20, R6 ;  /* 0x0000002000067825 */ /* 0x002fc800078e0006 */
[----:B------:R-:W-:-:S04]  /*0390*/  IMAD.WIDE R6, R3, 0x4, R6 ;  /* 0x0000000403067825 */ /* 0x000fc800078e0206 */
[----:B--2---:R-:W-:-:S05]  /*03a0*/  FMUL R2, R4, 1.4426950216293334961 ;  /* 0x3fb8aa3b04027820 */ /* 0x004fca0000400000 */
[----:B------:R-:W-:-:S13]  /*03b0*/  FSETP.GEU.AND P2, PT, R2, -126, PT ;  /* 0xc2fc00000200780b */ /* 0x000fda0003f4e000 */
[----:B------:R-:W-:-:S04]  /*03c0*/  @!P2 FMUL R2, R2, 0.5 ;  /* 0x3f0000000202a820 */ /* 0x000fc80000400000 */
[----:B------:R-:W0:Y:S02]  /*03d0*/  MUFU.EX2 R9, R2 ;  /* 0x0000000200097308 */ /* 0x000e240000000800 */
[----:B0-----:R-:W-:-:S05]  /*03e0*/  @!P2 FMUL R9, R9, R9 ;  /* 0x000000090909a220 */ /* 0x001fca0000400000 */
[----:B------:R1:W-:Y:S02]  /*03f0*/  STG.E desc[UR4][R6.64], R9 ;  /* 0x0000000906007986 */ /* 0x0003e4000c101904 */
.L_x_1:
[----:B------:R-:W-:Y:S05]  /*0400*/  BSYNC.RECONVERGENT B0 ;  /* 0x0000000000007941 */ /* 0x000fea0003800200 */
.L_x_0:
[----:B------:R-:W-:Y:S04]  /*0410*/  BSSY.RECONVERGENT B0, `(.L_x_2) ;  /* 0x0000017000007945 */ /* 0x000fe80003800200 */
[----:B------:R-:W-:Y:S05]  /*0420*/  @!P1 BRA `(.L_x_3) ;  /* 0x0000000000549947 */ /* 0x000fea0003800000 */
[----:B0-----:R-:W1:Y:S02]  /*0430*/  LDC.64 R4, c[0x4][0x18] ;  /* 0x01000600ff047b82 */ /* 0x001e640000000a00 */
[----:B-1----:R-:W-:-:S06]  /*0440*/  IMAD.WIDE.U32 R6, R0, 0x20, R4 ;  /* 0x0000002000067825 */ /* 0x002fcc00078e0004 */
[----:B------:R-:W0:Y:S01]  /*0450*/  LDC.64 R4, c[0x4][0x20] ;  /* 0x01000800ff047b82 */ /* 0x000e220000000a00 */
[----:B------:R-:W2:Y:S04]  /*0460*/  LDG.E R2, desc[UR4][R6.64] ;  /* 0x0000000406027981 */ /* 0x000ea8000c1e1900 */
[----:B------:R-:W3:Y:S04]  /*0470*/  LDG.E R9, desc[UR4][R6.64+0x4] ;  /* 0x0000040406097981 */ /* 0x000ee8000c1e1900 */
[----:B------:R-:W4:Y:S04]  /*0480*/  LDG.E R11, desc[UR4][R6.64+0x8] ;  /* 0x00000804060b7981 */ /* 0x000f28000c1e1900 */
[----:B------:R-:W5:Y:S04]  /*0490*/  LDG.E R13, desc[UR4][R6.64+0xc] ;  /* 0x00000c04060d7981 */ /* 0x000f68000c1e1900 */
[----:B------:R-:W5:Y:S04]  /*04a0*/  LDG.E R15, desc[UR4][R6.64+0x10] ;  /* 0x00001004060f7981 */ /* 0x000f68000c1e1900 */
[----:B------:R-:W5:Y:S04]  /*04b0*/  LDG.E R17, desc[UR4][R6.64+0x14] ;  /* 0x0000140406117981 */ /* 0x000f68000c1e1900 */
[----:B------:R-:W5:Y:S04]  /*04c0*/  LDG.E R19, desc[UR4][R6.64+0x18] ;  /* 0x0000180406137981 */ /* 0x000f68000c1e1900 */
[----:B------:R-:W5:Y:S01]  /*04d0*/  LDG.E R21, desc[UR4][R6.64+0x1c] ;  /* 0x00001c0406157981 */ /* 0x000f62000c1e1900 */
[----:B0-----:R-:W-:-:S04]  /*04e0*/  IMAD.WIDE.U32 R4, R0, 0x4, R4 ;  /* 0x0000000400047825 */ /* 0x001fc800078e0004 */
[----:B--2---:R-:W-:-:S04]  /*04f0*/  FADD R2, RZ, R2 ;  /* 0x00000002ff027221 */ /* 0x004fc80000000000 */
[----:B---3--:R-:W-:-:S04]  /*0500*/  FADD R2, R2, R9 ;  /* 0x0000000902027221 */ /* 0x008fc80000000000 */
[----:B----4-:R-:W-:-:S04]  /*0510*/  FADD R2, R2, R11 ;  /* 0x0000000b02027221 */ /* 0x010fc80000000000 */
[----:B-----5:R-:W-:-:S04]  /*0520*/  FADD R2, R2, R13 ;  /* 0x0000000d02027221 */ /* 0x020fc80000000000 */
[----:B------:R-:W-:-:S04]  /*0530*/  FADD R2, R2, R15 ;  /* 0x0000000f02027221 */ /* 0x000fc80000000000 */
[----:B------:R-:W-:-:S04]  /*0540*/  FADD R2, R2, R17 ;  /* 0x0000001102027221 */ /* 0x000fc80000000000 */
[----:B------:R-:W-:-:S04]  /*0550*/  FADD R2, R2, R19 ;  /* 0x0000001302027221 */ /* 0x000fc80000000000 */
[----:B------:R-:W-:-:S05]  /*0560*/  FADD R21, R2, R21 ;  /* 0x0000001502157221 */ /* 0x000fca0000000000 */
[----:B------:R2:W-:Y:S02]  /*0570*/  STG.E desc[UR4][R4.64], R21 ;  /* 0x0000001504007986 */ /* 0x0005e4000c101904 */
.L_x_3:
[----:B------:R-:W-:Y:S05]  /*0580*/  BSYNC.RECONVERGENT B0 ;  /* 0x0000000000007941 */ /* 0x000fea0003800200 */
.L_x_2:
[----:B------:R-:W-:Y:S05]  /*0590*/  @!P0 EXIT ;  /* 0x000000000000894d */ /* 0x000fea0003800000 */
[----:B0-2---:R-:W0:Y:S08]  /*05a0*/  LDC.64 R4, c[0x4][0x28] ;  /* 0x01000a00ff047b82 */ /* 0x005e300000000a00 */
[----:B-1----:R-:W1:Y:S01]  /*05b0*/  LDC.64 R6, c[0x0][0x388] ;  /* 0x0000e200ff067b82 */ /* 0x002e620000000a00 */
[----:B0-----:R-:W-:-:S04]  /*05c0*/  IMAD.WIDE.U32 R4, R0, 0x20, R4 ;  /* 0x0000002000047825 */ /* 0x001fc800078e0004 */
[----:B------:R-:W-:-:S06]  /*05d0*/  IMAD.WIDE R4, R3, 0x4, R4 ;  /* 0x0000000403047825 */ /* 0x000fcc00078e0204 */
[----:B------:R-:W2:Y:S01]  /*05e0*/  LDG.E R5, desc[UR4][R4.64] ;  /* 0x0000000404057981 */ /* 0x000ea2000c1e1900 */
[----:B------:R-:W-:-:S05]  /*05f0*/  LEA R3, R0, R3, 0x3 ;  /* 0x0000000300037211 */ /* 0x000fca00078e18ff */
[----:B-1----:R-:W-:-:S05]  /*0600*/  IMAD.WIDE R2, R3, 0x4, R6 ;  /* 0x0000000403027825 */ /* 0x002fca00078e0206 */
[----:B--2---:R-:W-:Y:S01]  /*0610*/  STG.E desc[UR4][R2.64], R5 ;  /* 0x0000000502007986 */ /* 0x004fe2000c101904 */
[----:B------:R-:W-:Y:S05]  /*0620*/  EXIT ;  /* 0x000000000000794d */ /* 0x000fea0003800000 */
.L_x_4:
[----:B------:R-:W-:-:S00]  /*0630*/  BRA `(.L_x_4) ;  /* 0xfffffffc00fc7947 */ /* 0x000fc0000383ffff */
[----:B------:R-:W-:-:S00]  /*0640*/  NOP ;  /* 0x0000000000007918 */ /* 0x000fc00000000000 */
        /* <DEDUP_REMOVED lines=11> */
.L_x_5:


//--------------------- .nv.shared.reserved.0     --------------------------
	.section	.nv.shared.reserved.0,"aw",@nobits
	.weak		__nv_reservedSMEM_offset_0_alias
	.size		__nv_reservedSMEM_offset_0_alias, 0, 64
	.other		__nv_reservedSMEM_offset_0_alias,@"STO_CUDA_RESERVED_SHARED STV_DEFAULT"
__nv_reservedSMEM_offset_0_alias:
	.zero		0
	.zero		64


//--------------------- .nv.global                --------------------------
	.section	.nv.global,"aw",@nobits
	.align	4
.nv.global:
	.type		row_sum,@object
	.size		row_sum,(row_max - row_sum)
row_sum:
	.zero		32
	.type		row_max,@object
	.size		row_max,(x - row_max)
row_max:
	.zero		32
	.type		x,@object
	.size		x,(x_shifted - x)
x:
	.zero		256
	.type		x_shifted,@object
	.size		x_shifted,(result - x_shifted)
x_shifted:
	.zero		256
	.type		result,@object
	.size		result,(exp_x - result)
result:
	.zero		256
	.type		exp_x,@object
	.size		exp_x,(.L_3 - exp_x)
exp_x:
	.zero		256
.L_3:


//--------------------- .nv.constant0._Z16F_softmax_kernelPfS_ --------------------------
	.section	.nv.constant0._Z16F_softmax_kernelPfS_,"a",@progbits
	.sectionflags	@""
	.align	4
.nv.constant0._Z16F_softmax_kernelPfS_:
	.zero		912


//--------------------- SYMBOLS --------------------------

	.type		.nv.reservedSmem.offset0,@object
	.size		.nv.reservedSmem.offset0,0x4
